	.headerflags	@"EF_CUDA_TEXMODE_UNIFIED EF_CUDA_64BIT_ADDRESS EF_CUDA_ACCELERATORS EF_CUDA_SM90 EF_CUDA_VIRTUAL_SM(EF_CUDA_SM90)"
	.elftype	@"ET_EXEC"


//--------------------- .nv.info                  --------------------------
	.section	.nv.info,"",@"SHT_CUDA_INFO"
	.align	4


	//----- nvinfo : EIATTR_REGCOUNT
	.align		4
        /*0000*/ 	.byte	0x04, 0x2f
        /*0002*/ 	.short	(.L_1 - .L_0)
	.align		4
.L_0:
        /*0004*/ 	.word	index@(triton_poi_fused_max_pool2d_with_indices_1)
        /*0008*/ 	.word	0x00000010


	//----- nvinfo : EIATTR_MIN_STACK_SIZE
	.align		4
.L_1:
        /*000c*/ 	.byte	0x04, 0x12
        /*000e*/ 	.short	(.L_3 - .L_2)
	.align		4
.L_2:
        /*0010*/ 	.word	index@(triton_poi_fused_max_pool2d_with_indices_1)
        /*0014*/ 	.word	0x00000000


	//----- nvinfo : EIATTR_FRAME_SIZE
	.align		4
.L_3:
        /*0018*/ 	.byte	0x04, 0x11
        /*001a*/ 	.short	(.L_5 - .L_4)
	.align		4
.L_4:
        /*001c*/ 	.word	index@(triton_poi_fused_max_pool2d_with_indices_1)
        /*0020*/ 	.word	0x00000000


	//----- nvinfo : EIATTR_MIN_STACK_SIZE
	.align		4
.L_5:
        /*0024*/ 	.byte	0x04, 0x12
        /*0026*/ 	.short	(.L_7 - .L_6)
	.align		4
.L_6:
        /*0028*/ 	.word	index@(triton_poi_fused_max_pool2d_with_indices_1)
        /*002c*/ 	.word	0x00000000
.L_7:


//--------------------- .nv.info.triton_poi_fused_max_pool2d_with_indices_1 --------------------------
	.section	.nv.info.triton_poi_fused_max_pool2d_with_indices_1,"",@"SHT_CUDA_INFO"
	.sectionflags	@""
	.align	4


	//----- nvinfo : EIATTR_CUDA_API_VERSION
	.align		4
        /*0000*/ 	.byte	0x04, 0x37
        /*0002*/ 	.short	(.L_9 - .L_8)
.L_8:
        /*0004*/ 	.word	0x0000007c


	//----- nvinfo : EIATTR_KPARAM_INFO
	.align		4
.L_9:
        /*0008*/ 	.byte	0x04, 0x17
        /*000a*/ 	.short	(.L_11 - .L_10)
.L_10:
        /*000c*/ 	.word	0x00000000
        /*0010*/ 	.short	0x0003
        /*0012*/ 	.short	0x0018
        /*0014*/ 	.byte	0x00, 0xf0, 0x11, 0x00


	//----- nvinfo : EIATTR_KPARAM_INFO
	.align		4
.L_11:
        /*0018*/ 	.byte	0x04, 0x17
        /*001a*/ 	.short	(.L_13 - .L_12)
.L_12:
        /*001c*/ 	.word	0x00000000
        /*0020*/ 	.short	0x0002
        /*0022*/ 	.short	0x0010
        /*0024*/ 	.byte	0x00, 0xf4, 0x21, 0x00


	//----- nvinfo : EIATTR_KPARAM_INFO
	.align		4
.L_13:
        /*0028*/ 	.byte	0x04, 0x17
        /*002a*/ 	.short	(.L_15 - .L_14)
.L_14:
        /*002c*/ 	.word	0x00000000
        /*0030*/ 	.short	0x0001
        /*0032*/ 	.short	0x0008
        /*0034*/ 	.byte	0x00, 0xf4, 0x21, 0x00


	//----- nvinfo : EIATTR_KPARAM_INFO
	.align		4
.L_15:
        /*0038*/ 	.byte	0x04, 0x17
        /*003a*/ 	.short	(.L_17 - .L_16)
.L_16:
        /*003c*/ 	.word	0x00000000
        /*0040*/ 	.short	0x0000
        /*0042*/ 	.short	0x0000
        /*0044*/ 	.byte	0x00, 0xf4, 0x21, 0x00


	//----- nvinfo : EIATTR_SPARSE_MMA_MASK
	.align		4
.L_17:
        /*0048*/ 	.byte	0x03, 0x50
        /*004a*/ 	.short	0x0000


	//----- nvinfo : EIATTR_MAXREG_COUNT
	.align		4
        /*004c*/ 	.byte	0x03, 0x1b
        /*004e*/ 	.short	0x00ff


	//----- nvinfo : EIATTR_EXIT_INSTR_OFFSETS
	.align		4
        /*0050*/ 	.byte	0x04, 0x1c
        /*0052*/ 	.short	(.L_19 - .L_18)


	//   ....[0]....
.L_18:
        /*0054*/ 	.word	0x00000330


	//   ....[1]....
        /*0058*/ 	.word	0x00000350


	//----- nvinfo : EIATTR_REQNTID
	.align		4
.L_19:
        /*005c*/ 	.byte	0x04, 0x10
        /*005e*/ 	.short	(.L_21 - .L_20)
.L_20:
        /*0060*/ 	.word	0x00000080
        /*0064*/ 	.word	0x00000001
        /*0068*/ 	.word	0x00000001


	//----- nvinfo : EIATTR_CBANK_PARAM_SIZE
	.align		4
.L_21:
        /*006c*/ 	.byte	0x03, 0x19
        /*006e*/ 	.short	0x001c


	//----- nvinfo : EIATTR_PARAM_CBANK
	.align		4
        /*0070*/ 	.byte	0x04, 0x0a
        /*0072*/ 	.short	(.L_23 - .L_22)
	.align		4
.L_22:
        /*0074*/ 	.word	index@(.nv.constant0.triton_poi_fused_max_pool2d_with_indices_1)
        /*0078*/ 	.short	0x0210
        /*007a*/ 	.short	0x001c


	//----- nvinfo : EIATTR_SW_WAR
	.align		4
.L_23:
        /*007c*/ 	.byte	0x04, 0x36
        /*007e*/ 	.short	(.L_25 - .L_24)
.L_24:
        /*0080*/ 	.word	0x00000008
.L_25:


//--------------------- .nv.callgraph             --------------------------
	.section	.nv.callgraph,"",@"SHT_CUDA_CALLGRAPH"
	.align	4
	.sectionentsize	8
	.align		4
        /*0000*/ 	.word	0x00000000
	.align		4
        /*0004*/ 	.word	0xffffffff
	.align		4
        /*0008*/ 	.word	0x00000000
	.align		4
        /*000c*/ 	.word	0xfffffffe
	.align		4
        /*0010*/ 	.word	0x00000000
	.align		4
        /*0014*/ 	.word	0xfffffffd
	.align		4
        /*0018*/ 	.word	0x00000000
	.align		4
        /*001c*/ 	.word	0xfffffffc


//--------------------- .text.triton_poi_fused_max_pool2d_with_indices_1 --------------------------
	.section	.text.triton_poi_fused_max_pool2d_with_indices_1,"ax",@progbits
	.align	128
        .global         triton_poi_fused_max_pool2d_with_indices_1
        .type           triton_poi_fused_max_pool2d_with_indices_1,@function
        .size           triton_poi_fused_max_pool2d_with_indices_1,(.L_x_1 - triton_poi_fused_max_pool2d_with_indices_1)
        .other          triton_poi_fused_max_pool2d_with_indices_1,@"STO_CUDA_ENTRY STV_DEFAULT"
triton_poi_fused_max_pool2d_with_indices_1:
.text.triton_poi_fused_max_pool2d_with_indices_1:
[----:B------:R-:W0:Y:S02]  /*0000*/  LDC R1, c[0x0][0x28] ;  /* 0x00000a00ff017b82 */ /* 0x000e240000000800 */
[----:B------:R-:W1:Y:S01]  /*0010*/  S2R R0, SR_TID.X ;  /* 0x0000000000007919 */ /* 0x000e620000002100 */
[----:B------:R-:W2:Y:S01]  /*0020*/  LDC.64 R4, c[0x0][0x210] ;  /* 0x00008400ff047b82 */ /* 0x000ea20000000a00 */
[----:B------:R-:W-:Y:S01]  /*0030*/  CS2R R10, SRZ ;  /* 0x00000000000a7805 */ /* 0x000fe2000001ff00 */
[----:B------:R-:W-:Y:S01]  /*0040*/  ULDC.64 UR4, c[0x0][0x208] ;  /* 0x0000820000047ab9 */ /* 0x000fe20000000a00 */
[----:B------:R-:W3:Y:S01]  /*0050*/  S2R R3, SR_CTAID.X ;  /* 0x0000000000037919 */ /* 0x000ee20000002500 */
[----:B------:R-:W-:Y:S01]  /*0060*/  ULDC.64 UR6, c[0x0][0x218] ;  /* 0x0000860000067ab9 */ /* 0x000fe20000000a00 */
[----:B-1----:R-:W-:-:S05]  /*0070*/  IMAD.SHL.U32 R0, R0, 0x2, RZ ;  /* 0x0000000200007824 */ /* 0x002fca00078e00ff */
[----:B------:R-:W-:-:S05]  /*0080*/  LOP3.LUT R0, R0, 0xfe, RZ, 0xc0, !PT ;  /* 0x000000fe00007812 */ /* 0x000fca00078ec0ff */
[----:B---3--:R-:W-:-:S04]  /*0090*/  IMAD R0, R3, 0x100, R0 ;  /* 0x0000010003007824 */ /* 0x008fc800078e0200 */
[C---:B------:R-:W-:Y:S01]  /*00a0*/  VIADD R2, R0.reuse, 0x1 ;  /* 0x0000000100027836 */ /* 0x040fe20000000000 */
[C---:B------:R-:W-:Y:S01]  /*00b0*/  ISETP.GE.AND P0, PT, R0.reuse, 0x140, PT ;  /* 0x000001400000780c */ /* 0x040fe20003f06270 */
[----:B------:R-:W-:-:S04]  /*00c0*/  IMAD.HI R3, R0, 0x66666667, RZ ;  /* 0x6666666700037827 */ /* 0x000fc800078e02ff */
[----:B------:R-:W-:Y:S01]  /*00d0*/  IMAD.HI R7, R2, 0x66666667, RZ ;  /* 0x6666666702077827 */ /* 0x000fe200078e02ff */
[----:B------:R-:W-:-:S04]  /*00e0*/  SHF.R.S32.HI R6, RZ, 0x1, R3 ;  /* 0x00000001ff067819 */ /* 0x000fc80000011403 */
[----:B------:R-:W-:Y:S02]  /*00f0*/  SHF.R.S32.HI R8, RZ, 0x1, R7 ;  /* 0x00000001ff087819 */ /* 0x000fe40000011407 */
[----:B------:R-:W-:Y:S02]  /*0100*/  LEA.HI R3, R3, R6, RZ, 0x1 ;  /* 0x0000000603037211 */ /* 0x000fe400078f08ff */
[----:B------:R-:W-:Y:S02]  /*0110*/  LEA.HI R7, R7, R8, RZ, 0x1 ;  /* 0x0000000807077211 */ /* 0x000fe400078f08ff */
[----:B------:R-:W1:Y:S01]  /*0120*/  LDC.64 R8, c[0x0][0x220] ;  /* 0x00008800ff087b82 */ /* 0x000e620000000a00 */
[----:B------:R-:W-:Y:S02]  /*0130*/  IMAD R6, R3, -0x5, R0 ;  /* 0xfffffffb03067824 */ /* 0x000fe400078e0200 */
[----:B------:R-:W-:Y:S02]  /*0140*/  IMAD R2, R7, -0x5, R2 ;  /* 0xfffffffb07027824 */ /* 0x000fe400078e0202 */
[----:B------:R-:W-:Y:S01]  /*0150*/  IMAD R3, R3, 0x4, R6 ;  /* 0x0000000403037824 */ /* 0x000fe200078e0206 */
[C---:B------:R-:W-:Y:S01]  /*0160*/  ISETP.GT.AND P1, PT, R6.reuse, RZ, !P0 ;  /* 0x000000ff0600720c */ /* 0x040fe20004724270 */
[----:B------:R-:W-:Y:S01]  /*0170*/  IMAD R7, R7, 0x4, R2 ;  /* 0x0000000407077824 */ /* 0x000fe200078e0202 */
[----:B------:R-:W-:-:S02]  /*0180*/  ISETP.LT.U32.AND P3, PT, R6, 0x4, !P0 ;  /* 0x000000040600780c */ /* 0x000fc40004761070 */
[C---:B------:R-:W-:Y:S02]  /*0190*/  ISETP.GT.AND P2, PT, R2.reuse, RZ, !P0 ;  /* 0x000000ff0200720c */ /* 0x040fe40004744270 */
[----:B------:R-:W-:Y:S01]  /*01a0*/  ISETP.LT.U32.AND P4, PT, R2, 0x4, !P0 ;  /* 0x000000040200780c */ /* 0x000fe20004781070 */
[----:B--2---:R-:W-:-:S04]  /*01b0*/  IMAD.WIDE R2, R3, 0x4, R4 ;  /* 0x0000000403027825 */ /* 0x004fc800078e0204 */
[----:B------:R-:W-:Y:S01]  /*01c0*/  IMAD.WIDE R4, R7, 0x4, R4 ;  /* 0x0000000407047825 */ /* 0x000fe200078e0204 */
[----:B------:R-:W-:-:S03]  /*01d0*/  CS2R R6, SRZ ;  /* 0x0000000000067805 */ /* 0x000fc6000001ff00 */
[----:B------:R-:W2:Y:S04]  /*01e0*/  @P3 LDG.E R10, desc[UR4][R2.64] ;  /* 0x00000004020a3981 */ /* 0x000ea8000c1e1900 */
[----:B------:R-:W3:Y:S04]  /*01f0*/  @P1 LDG.E R6, desc[UR4][R2.64+-0x4] ;  /* 0xfffffc0402061981 */ /* 0x000ee8000c1e1900 */
[----:B------:R-:W4:Y:S04]  /*0200*/  @P2 LDG.E R7, desc[UR4][R4.64+-0x4] ;  /* 0xfffffc0404072981 */ /* 0x000f28000c1e1900 */
[----:B------:R-:W5:Y:S01]  /*0210*/  @P4 LDG.E R11, desc[UR4][R4.64] ;  /* 0x00000004040b4981 */ /* 0x000f62000c1e1900 */
[----:B--2---:R-:W-:-:S02]  /*0220*/  SEL R10, R10, 0xff800000, P3 ;  /* 0xff8000000a0a7807 */ /* 0x004fc40001800000 */
[----:B---3--:R-:W-:Y:S02]  /*0230*/  SEL R13, R6, 0xff800000, P1 ;  /* 0xff800000060d7807 */ /* 0x008fe40000800000 */
[----:B----4-:R-:W-:Y:S02]  /*0240*/  SEL R12, R7, 0xff800000, P2 ;  /* 0xff800000070c7807 */ /* 0x010fe40001000000 */
[----:B-----5:R-:W-:Y:S02]  /*0250*/  SEL R11, R11, 0xff800000, P4 ;  /* 0xff8000000b0b7807 */ /* 0x020fe40002000000 */
[----:B------:R-:W-:Y:S02]  /*0260*/  FSETP.GT.AND P2, PT, R10, R13, PT ;  /* 0x0000000d0a00720b */ /* 0x000fe40003f44000 */
[----:B------:R-:W-:Y:S02]  /*0270*/  FSETP.GT.AND P1, PT, R11, R12, PT ;  /* 0x0000000c0b00720b */ /* 0x000fe40003f24000 */
[----:B------:R-:W-:-:S02]  /*0280*/  SEL R2, RZ, 0x1, !P2 ;  /* 0x00000001ff027807 */ /* 0x000fc40005000000 */
[----:B------:R-:W-:Y:S02]  /*0290*/  SEL R3, RZ, 0x100, !P1 ;  /* 0x00000100ff037807 */ /* 0x000fe40004800000 */
[----:B------:R-:W-:-:S03]  /*02a0*/  IADD3 R6, P3, R0, UR6, RZ ;  /* 0x0000000600067c10 */ /* 0x000fc6000ff7e0ff */
[----:B------:R-:W-:Y:S01]  /*02b0*/  IMAD.IADD R5, R2, 0x1, R3 ;  /* 0x0000000102057824 */ /* 0x000fe200078e0203 */
[----:B------:R-:W-:Y:S02]  /*02c0*/  LEA.HI.X.SX32 R7, R0, UR7, 0x1, P3 ;  /* 0x0000000700077c11 */ /* 0x000fe400098f0eff */
[----:B------:R-:W-:Y:S02]  /*02d0*/  FSETP.NAN.AND P3, PT, R10, R10, PT ;  /* 0x0000000a0a00720b */ /* 0x000fe40003f68000 */
[C---:B------:R-:W-:Y:S01]  /*02e0*/  FSETP.NAN.AND P4, PT, R11.reuse, R11, PT ;  /* 0x0000000b0b00720b */ /* 0x040fe20003f88000 */
[----:B------:R2:W-:Y:S01]  /*02f0*/  @!P0 STG.E.U16 desc[UR4][R6.64], R5 ;  /* 0x0000000506008986 */ /* 0x0005e2000c101504 */
[----:B-1----:R-:W-:Y:S01]  /*0300*/  IMAD.WIDE R2, R0, 0x4, R8 ;  /* 0x0000000400027825 */ /* 0x002fe200078e0208 */
[----:B------:R-:W-:Y:S02]  /*0310*/  @!P2 SEL R10, R10, R13, P3 ;  /* 0x0000000d0a0aa207 */ /* 0x000fe40001800000 */
[----:B------:R-:W-:Y:S01]  /*0320*/  @!P1 SEL R11, R11, R12, P4 ;  /* 0x0000000c0b0b9207 */ /* 0x000fe20002000000 */
[----:B------:R-:W-:Y:S07]  /*0330*/  @P0 EXIT ;  /* 0x000000000000094d */ /* 0x000fee0003800000 */
[----:B------:R-:W-:Y:S01]  /*0340*/  STG.E.64 desc[UR4][R2.64], R10 ;  /* 0x0000000a02007986 */ /* 0x000fe2000c101b04 */
[----:B------:R-:W-:Y:S05]  /*0350*/  EXIT ;  /* 0x000000000000794d */ /* 0x000fea0003800000 */
.L_x_0:
[----:B------:R-:W-:-:S00]  /*0360*/  BRA `(.L_x_0) ;  /* 0xfffffffc00fc7947 */ /* 0x000fc0000383ffff */
[----:B------:R-:W-:-:S00]  /*0370*/  NOP ;  /* 0x0000000000007918 */ /* 0x000fc00000000000 */
        /* <DEDUP_REMOVED lines=8> */
.L_x_1:


//--------------------- .nv.constant0.triton_poi_fused_max_pool2d_with_indices_1 --------------------------
	.section	.nv.constant0.triton_poi_fused_max_pool2d_with_indices_1,"a",@progbits
	.sectionflags	@""
	.align	4
.nv.constant0.triton_poi_fused_max_pool2d_with_indices_1:
	.zero		556
